//
// Generated by NVIDIA NVVM Compiler
//
// Compiler Build ID: CL-36424714
// Cuda compilation tools, release 13.0, V13.0.88
// Based on NVVM 20.0.0
//

.version 9.0
.target sm_100
.address_size 64

	// .globl	_Z7projectILi32EEviiPKfS1_Pf
// _ZZ7projectILi32EEviiPKfS1_PfE6vCache has been demoted
// _ZZ7projectILi32EEviiPKfS1_PfE6PCache has been demoted

.visible .entry _Z7projectILi32EEviiPKfS1_Pf(
	.param .u32 _Z7projectILi32EEviiPKfS1_Pf_param_0,
	.param .u32 _Z7projectILi32EEviiPKfS1_Pf_param_1,
	.param .u64 .ptr .align 1 _Z7projectILi32EEviiPKfS1_Pf_param_2,
	.param .u64 .ptr .align 1 _Z7projectILi32EEviiPKfS1_Pf_param_3,
	.param .u64 .ptr .align 1 _Z7projectILi32EEviiPKfS1_Pf_param_4
)
{
	.reg .pred 	%p<5>;
	.reg .b32 	%r<36>;
	.reg .b32 	%f<117>;
	.reg .b64 	%rd<24>;
	// demoted variable
	.shared .align 4 .b8 _ZZ7projectILi32EEviiPKfS1_PfE6vCache[128];
	// demoted variable
	.shared .align 4 .b8 _ZZ7projectILi32EEviiPKfS1_PfE6PCache[4096];
	ld.param.u32 	%r14, [_Z7projectILi32EEviiPKfS1_Pf_param_0];
	ld.param.u64 	%rd7, [_Z7projectILi32EEviiPKfS1_Pf_param_2];
	ld.param.u64 	%rd8, [_Z7projectILi32EEviiPKfS1_Pf_param_3];
	ld.param.u64 	%rd9, [_Z7projectILi32EEviiPKfS1_Pf_param_4];
	mov.u32 	%r15, %ctaid.x;
	mov.u32 	%r1, %ctaid.y;
	mov.u32 	%r16, %tid.x;
	and.b32  	%r2, %r16, 31;
	shr.u32 	%r3, %r16, 5;
	mul.lo.s32 	%r17, %r15, %r14;
	shl.b32 	%r4, %r17, 5;
	add.s32 	%r18, %r14, 62;
	setp.lt.u32 	%p1, %r18, 63;
	mov.f32 	%f116, 0f7FC00000;
	@%p1 bra 	$L__BB0_8;
	add.s32 	%r19, %r14, 31;
	shr.s32 	%r20, %r19, 31;
	shr.u32 	%r21, %r20, 27;
	add.s32 	%r22, %r19, %r21;
	shr.s32 	%r23, %r22, 5;
	cvta.to.global.u64 	%rd10, %rd7;
	mad.lo.s32 	%r24, %r14, %r2, %r3;
	shl.b32 	%r25, %r3, 2;
	shl.b32 	%r26, %r2, 7;
	or.b32  	%r27, %r26, %r25;
	mov.u32 	%r28, _ZZ7projectILi32EEviiPKfS1_PfE6PCache;
	add.s32 	%r5, %r28, %r27;
	mov.u32 	%r29, _ZZ7projectILi32EEviiPKfS1_PfE6vCache;
	add.s32 	%r6, %r29, %r25;
	max.u32 	%r30, %r23, 1;
	add.s32 	%r7, %r28, %r26;
	neg.s32 	%r35, %r30;
	neg.s32 	%r34, %r1;
	mul.wide.u32 	%rd11, %r3, 4;
	add.s64 	%rd23, %rd10, %rd11;
	mul.wide.u32 	%rd12, %r4, 4;
	mul.wide.u32 	%rd13, %r24, 4;
	add.s64 	%rd14, %rd12, %rd13;
	cvta.to.global.u64 	%rd15, %rd8;
	add.s64 	%rd22, %rd15, %rd14;
	mov.f32 	%f111, 0f00000000;
$L__BB0_2:
	setp.ne.s32 	%p2, %r2, 0;
	ld.global.f32 	%f4, [%rd22];
	st.shared.f32 	[%r5], %f4;
	@%p2 bra 	$L__BB0_4;
	ld.global.f32 	%f14, [%rd23];
	st.shared.f32 	[%r6], %f14;
$L__BB0_4:
	setp.ne.s32 	%p3, %r34, 0;
	@%p3 bra 	$L__BB0_6;
	ld.global.f32 	%f114, [%rd23];
	mov.f32 	%f115, %f4;
$L__BB0_6:
	bar.sync 	0;
	ld.shared.f32 	%f15, [%r7];
	ld.shared.f32 	%f16, [_ZZ7projectILi32EEviiPKfS1_PfE6vCache];
	fma.rn.f32 	%f17, %f15, %f16, %f111;
	ld.shared.f32 	%f18, [%r7+4];
	ld.shared.f32 	%f19, [_ZZ7projectILi32EEviiPKfS1_PfE6vCache+4];
	fma.rn.f32 	%f20, %f18, %f19, %f17;
	ld.shared.f32 	%f21, [%r7+8];
	ld.shared.f32 	%f22, [_ZZ7projectILi32EEviiPKfS1_PfE6vCache+8];
	fma.rn.f32 	%f23, %f21, %f22, %f20;
	ld.shared.f32 	%f24, [%r7+12];
	ld.shared.f32 	%f25, [_ZZ7projectILi32EEviiPKfS1_PfE6vCache+12];
	fma.rn.f32 	%f26, %f24, %f25, %f23;
	ld.shared.f32 	%f27, [%r7+16];
	ld.shared.f32 	%f28, [_ZZ7projectILi32EEviiPKfS1_PfE6vCache+16];
	fma.rn.f32 	%f29, %f27, %f28, %f26;
	ld.shared.f32 	%f30, [%r7+20];
	ld.shared.f32 	%f31, [_ZZ7projectILi32EEviiPKfS1_PfE6vCache+20];
	fma.rn.f32 	%f32, %f30, %f31, %f29;
	ld.shared.f32 	%f33, [%r7+24];
	ld.shared.f32 	%f34, [_ZZ7projectILi32EEviiPKfS1_PfE6vCache+24];
	fma.rn.f32 	%f35, %f33, %f34, %f32;
	ld.shared.f32 	%f36, [%r7+28];
	ld.shared.f32 	%f37, [_ZZ7projectILi32EEviiPKfS1_PfE6vCache+28];
	fma.rn.f32 	%f38, %f36, %f37, %f35;
	ld.shared.f32 	%f39, [%r7+32];
	ld.shared.f32 	%f40, [_ZZ7projectILi32EEviiPKfS1_PfE6vCache+32];
	fma.rn.f32 	%f41, %f39, %f40, %f38;
	ld.shared.f32 	%f42, [%r7+36];
	ld.shared.f32 	%f43, [_ZZ7projectILi32EEviiPKfS1_PfE6vCache+36];
	fma.rn.f32 	%f44, %f42, %f43, %f41;
	ld.shared.f32 	%f45, [%r7+40];
	ld.shared.f32 	%f46, [_ZZ7projectILi32EEviiPKfS1_PfE6vCache+40];
	fma.rn.f32 	%f47, %f45, %f46, %f44;
	ld.shared.f32 	%f48, [%r7+44];
	ld.shared.f32 	%f49, [_ZZ7projectILi32EEviiPKfS1_PfE6vCache+44];
	fma.rn.f32 	%f50, %f48, %f49, %f47;
	ld.shared.f32 	%f51, [%r7+48];
	ld.shared.f32 	%f52, [_ZZ7projectILi32EEviiPKfS1_PfE6vCache+48];
	fma.rn.f32 	%f53, %f51, %f52, %f50;
	ld.shared.f32 	%f54, [%r7+52];
	ld.shared.f32 	%f55, [_ZZ7projectILi32EEviiPKfS1_PfE6vCache+52];
	fma.rn.f32 	%f56, %f54, %f55, %f53;
	ld.shared.f32 	%f57, [%r7+56];
	ld.shared.f32 	%f58, [_ZZ7projectILi32EEviiPKfS1_PfE6vCache+56];
	fma.rn.f32 	%f59, %f57, %f58, %f56;
	ld.shared.f32 	%f60, [%r7+60];
	ld.shared.f32 	%f61, [_ZZ7projectILi32EEviiPKfS1_PfE6vCache+60];
	fma.rn.f32 	%f62, %f60, %f61, %f59;
	ld.shared.f32 	%f63, [%r7+64];
	ld.shared.f32 	%f64, [_ZZ7projectILi32EEviiPKfS1_PfE6vCache+64];
	fma.rn.f32 	%f65, %f63, %f64, %f62;
	ld.shared.f32 	%f66, [%r7+68];
	ld.shared.f32 	%f67, [_ZZ7projectILi32EEviiPKfS1_PfE6vCache+68];
	fma.rn.f32 	%f68, %f66, %f67, %f65;
	ld.shared.f32 	%f69, [%r7+72];
	ld.shared.f32 	%f70, [_ZZ7projectILi32EEviiPKfS1_PfE6vCache+72];
	fma.rn.f32 	%f71, %f69, %f70, %f68;
	ld.shared.f32 	%f72, [%r7+76];
	ld.shared.f32 	%f73, [_ZZ7projectILi32EEviiPKfS1_PfE6vCache+76];
	fma.rn.f32 	%f74, %f72, %f73, %f71;
	ld.shared.f32 	%f75, [%r7+80];
	ld.shared.f32 	%f76, [_ZZ7projectILi32EEviiPKfS1_PfE6vCache+80];
	fma.rn.f32 	%f77, %f75, %f76, %f74;
	ld.shared.f32 	%f78, [%r7+84];
	ld.shared.f32 	%f79, [_ZZ7projectILi32EEviiPKfS1_PfE6vCache+84];
	fma.rn.f32 	%f80, %f78, %f79, %f77;
	ld.shared.f32 	%f81, [%r7+88];
	ld.shared.f32 	%f82, [_ZZ7projectILi32EEviiPKfS1_PfE6vCache+88];
	fma.rn.f32 	%f83, %f81, %f82, %f80;
	ld.shared.f32 	%f84, [%r7+92];
	ld.shared.f32 	%f85, [_ZZ7projectILi32EEviiPKfS1_PfE6vCache+92];
	fma.rn.f32 	%f86, %f84, %f85, %f83;
	ld.shared.f32 	%f87, [%r7+96];
	ld.shared.f32 	%f88, [_ZZ7projectILi32EEviiPKfS1_PfE6vCache+96];
	fma.rn.f32 	%f89, %f87, %f88, %f86;
	ld.shared.f32 	%f90, [%r7+100];
	ld.shared.f32 	%f91, [_ZZ7projectILi32EEviiPKfS1_PfE6vCache+100];
	fma.rn.f32 	%f92, %f90, %f91, %f89;
	ld.shared.f32 	%f93, [%r7+104];
	ld.shared.f32 	%f94, [_ZZ7projectILi32EEviiPKfS1_PfE6vCache+104];
	fma.rn.f32 	%f95, %f93, %f94, %f92;
	ld.shared.f32 	%f96, [%r7+108];
	ld.shared.f32 	%f97, [_ZZ7projectILi32EEviiPKfS1_PfE6vCache+108];
	fma.rn.f32 	%f98, %f96, %f97, %f95;
	ld.shared.f32 	%f99, [%r7+112];
	ld.shared.f32 	%f100, [_ZZ7projectILi32EEviiPKfS1_PfE6vCache+112];
	fma.rn.f32 	%f101, %f99, %f100, %f98;
	ld.shared.f32 	%f102, [%r7+116];
	ld.shared.f32 	%f103, [_ZZ7projectILi32EEviiPKfS1_PfE6vCache+116];
	fma.rn.f32 	%f104, %f102, %f103, %f101;
	ld.shared.f32 	%f105, [%r7+120];
	ld.shared.f32 	%f106, [_ZZ7projectILi32EEviiPKfS1_PfE6vCache+120];
	fma.rn.f32 	%f107, %f105, %f106, %f104;
	ld.shared.f32 	%f108, [%r7+124];
	ld.shared.f32 	%f109, [_ZZ7projectILi32EEviiPKfS1_PfE6vCache+124];
	fma.rn.f32 	%f111, %f108, %f109, %f107;
	bar.sync 	0;
	add.s32 	%r35, %r35, 1;
	setp.ne.s32 	%p4, %r35, 0;
	add.s32 	%r34, %r34, 1;
	add.s64 	%rd23, %rd23, 128;
	add.s64 	%rd22, %rd22, 128;
	@%p4 bra 	$L__BB0_2;
	mul.f32 	%f110, %f115, %f111;
	sub.f32 	%f116, %f114, %f110;
$L__BB0_8:
	cvta.to.global.u64 	%rd16, %rd9;
	shl.b32 	%r31, %r1, 5;
	add.s32 	%r32, %r4, %r31;
	cvt.u64.u32 	%rd17, %r32;
	mad.lo.s32 	%r33, %r14, %r2, %r3;
	cvt.u64.u32 	%rd18, %r33;
	add.s64 	%rd19, %rd17, %rd18;
	shl.b64 	%rd20, %rd19, 2;
	add.s64 	%rd21, %rd16, %rd20;
	st.global.f32 	[%rd21], %f116;
	ret;

}


// ===== COMPILED SASS (sm_100) =====

	.target	sm_100

	.elftype	@"ET_EXEC"


//--------------------- .note.nv.tkinfo           --------------------------
	.section	.note.nv.tkinfo,"",@"SHT_NOTE"
	.sectionflags	@"SHF_NOTE_NV_TKINFO"
	.tkinfo
        /*0018*/ 	.word	0x00000002
        /*0030*/ 	.string	""
        /*0030*/ 	.string	"ptxas"
        /*0030*/ 	.string	"Cuda compilation tools, release 13.0, V13.0.88"
        /*0030*/ 	.string	"Build cuda_13.0.r13.0/compiler.36424714_0"
        /*0030*/ 	.string	"-arch sm_100 -m 64 "



//--------------------- .note.nv.cuinfo           --------------------------
	.section	.note.nv.cuinfo,"",@"SHT_NOTE"
	.sectionflags	@"SHF_NOTE_NV_CUINFO"
        /*0018*/ 	.short	0x0002
        /*001a*/ 	.short	0x0064
        /*001c*/ 	.short	0x0082
	.zero		2


//--------------------- .nv.info                  --------------------------
	.section	.nv.info,"",@"SHT_CUDA_INFO"
	.align	4


	//----- nvinfo : EIATTR_REGCOUNT
	.align		4
        /*0000*/ 	.byte	0x04, 0x2f
        /*0002*/ 	.short	(.L_1 - .L_0)
	.align		4
.L_0:
        /*0004*/ 	.word	index@(_Z7projectILi32EEviiPKfS1_Pf)
        /*0008*/ 	.word	0x00000020


	//----- nvinfo : EIATTR_FRAME_SIZE
	.align		4
.L_1:
        /*000c*/ 	.byte	0x04, 0x11
        /*000e*/ 	.short	(.L_3 - .L_2)
	.align		4
.L_2:
        /*0010*/ 	.word	index@(_Z7projectILi32EEviiPKfS1_Pf)
        /*0014*/ 	.word	0x00000000


	//----- nvinfo : EIATTR_MIN_STACK_SIZE
	.align		4
.L_3:
        /*0018*/ 	.byte	0x04, 0x12
        /*001a*/ 	.short	(.L_5 - .L_4)
	.align		4
.L_4:
        /*001c*/ 	.word	index@(_Z7projectILi32EEviiPKfS1_Pf)
        /*0020*/ 	.word	0x00000000
.L_5:


//--------------------- .nv.compat                --------------------------
	.section	.nv.compat,"",@"SHT_CUDA_COMPAT_INFO"
	.align	4
        /*0000*/ 	.byte	0x02, 0x09, 0x00, 0x00, 0x02, 0x02, 0x01, 0x00, 0x02, 0x05, 0x05, 0x00, 0x03, 0x07, 0x01, 0x01
        /*0010*/ 	.byte	0x02, 0x03, 0x00, 0x00, 0x02, 0x06, 0x01, 0x00, 0x04, 0x0b, 0x08, 0x00, 0x09, 0x00, 0x00, 0x00
        /*0020*/ 	.byte	0x00, 0x00, 0x00, 0x00


//--------------------- .nv.info._Z7projectILi32EEviiPKfS1_Pf --------------------------
	.section	.nv.info._Z7projectILi32EEviiPKfS1_Pf,"",@"SHT_CUDA_INFO"
	.sectionflags	@""
	.align	4


	//----- nvinfo : EIATTR_CUDA_API_VERSION
	.align		4
        /*0000*/ 	.byte	0x04, 0x37
        /*0002*/ 	.short	(.L_7 - .L_6)
.L_6:
        /*0004*/ 	.word	0x00000082


	//----- nvinfo : EIATTR_KPARAM_INFO
	.align		4
.L_7:
        /*0008*/ 	.byte	0x04, 0x17
        /*000a*/ 	.short	(.L_9 - .L_8)
.L_8:
        /*000c*/ 	.word	0x00000000
        /*0010*/ 	.short	0x0004
        /*0012*/ 	.short	0x0018
        /*0014*/ 	.byte	0x00, 0xf5, 0x21, 0x00


	//----- nvinfo : EIATTR_KPARAM_INFO
	.align		4
.L_9:
        /*0018*/ 	.byte	0x04, 0x17
        /*001a*/ 	.short	(.L_11 - .L_10)
.L_10:
        /*001c*/ 	.word	0x00000000
        /*0020*/ 	.short	0x0003
        /*0022*/ 	.short	0x0010
        /*0024*/ 	.byte	0x00, 0xf5, 0x21, 0x00


	//----- nvinfo : EIATTR_KPARAM_INFO
	.align		4
.L_11:
        /*0028*/ 	.byte	0x04, 0x17
        /*002a*/ 	.short	(.L_13 - .L_12)
.L_12:
        /*002c*/ 	.word	0x00000000
        /*0030*/ 	.short	0x0002
        /*0032*/ 	.short	0x0008
        /*0034*/ 	.byte	0x00, 0xf5, 0x21, 0x00


	//----- nvinfo : EIATTR_KPARAM_INFO
	.align		4
.L_13:
        /*0038*/ 	.byte	0x04, 0x17
        /*003a*/ 	.short	(.L_15 - .L_14)
.L_14:
        /*003c*/ 	.word	0x00000000
        /*0040*/ 	.short	0x0001
        /*0042*/ 	.short	0x0004
        /*0044*/ 	.byte	0x00, 0xf0, 0x11, 0x00


	//----- nvinfo : EIATTR_KPARAM_INFO
	.align		4
.L_15:
        /*0048*/ 	.byte	0x04, 0x17
        /*004a*/ 	.short	(.L_17 - .L_16)
.L_16:
        /*004c*/ 	.word	0x00000000
        /*0050*/ 	.short	0x0000
        /*0052*/ 	.short	0x0000
        /*0054*/ 	.byte	0x00, 0xf0, 0x11, 0x00


	//----- nvinfo : EIATTR_SPARSE_MMA_MASK
	.align		4
.L_17:
        /*0058*/ 	.byte	0x03, 0x50
        /*005a*/ 	.short	0x0000


	//----- nvinfo : EIATTR_MAXREG_COUNT
	.align		4
        /*005c*/ 	.byte	0x03, 0x1b
        /*005e*/ 	.short	0x00ff


	//----- nvinfo : EIATTR_NUM_BARRIERS
	.align		4
        /*0060*/ 	.byte	0x02, 0x4c
        /*0062*/ 	.byte	0x01
	.zero		1


	//----- nvinfo : EIATTR_MERCURY_ISA_VERSION
	.align		4
        /*0064*/ 	.byte	0x03, 0x5f
        /*0066*/ 	.short	0x0101


	//----- nvinfo : EIATTR_VRC_CTA_INIT_COUNT
	.align		4
        /*0068*/ 	.byte	0x02, 0x4a
	.zero		1
	.zero		1


	//----- nvinfo : EIATTR_EXIT_INSTR_OFFSETS
	.align		4
        /*006c*/ 	.byte	0x04, 0x1c
        /*006e*/ 	.short	(.L_19 - .L_18)


	//   ....[0]....
.L_18:
        /*0070*/ 	.word	0x00000750


	//----- nvinfo : EIATTR_CBANK_PARAM_SIZE
	.align		4
.L_19:
        /*0074*/ 	.byte	0x03, 0x19
        /*0076*/ 	.short	0x0020


	//----- nvinfo : EIATTR_PARAM_CBANK
	.align		4
        /*0078*/ 	.byte	0x04, 0x0a
        /*007a*/ 	.short	(.L_21 - .L_20)
	.align		4
.L_20:
        /*007c*/ 	.word	index@(.nv.constant0._Z7projectILi32EEviiPKfS1_Pf)
        /*0080*/ 	.short	0x0380
        /*0082*/ 	.short	0x0020


	//----- nvinfo : EIATTR_SW_WAR
	.align		4
.L_21:
        /*0084*/ 	.byte	0x04, 0x36
        /*0086*/ 	.short	(.L_23 - .L_22)
.L_22:
        /*0088*/ 	.word	0x00000008
.L_23:


//--------------------- .nv.callgraph             --------------------------
	.section	.nv.callgraph,"",@"SHT_CUDA_CALLGRAPH"
	.align	4
	.sectionentsize	8
	.align		4
        /*0000*/ 	.word	0x00000000
	.align		4
        /*0004*/ 	.word	0xffffffff
	.align		4
        /*0008*/ 	.word	0x00000000
	.align		4
        /*000c*/ 	.word	0xfffffffe
	.align		4
        /*0010*/ 	.word	0x00000000
	.align		4
        /*0014*/ 	.word	0xfffffffd
	.align		4
        /*0018*/ 	.word	0x00000000
	.align		4
        /*001c*/ 	.word	0xfffffffc


//--------------------- .text._Z7projectILi32EEviiPKfS1_Pf --------------------------
	.section	.text._Z7projectILi32EEviiPKfS1_Pf,"ax",@progbits
	.align	128
        .global         _Z7projectILi32EEviiPKfS1_Pf
        .type           _Z7projectILi32EEviiPKfS1_Pf,@function
        .size           _Z7projectILi32EEviiPKfS1_Pf,(.L_x_3 - _Z7projectILi32EEviiPKfS1_Pf)
        .other          _Z7projectILi32EEviiPKfS1_Pf,@"STO_CUDA_ENTRY STV_DEFAULT"
_Z7projectILi32EEviiPKfS1_Pf:
.text._Z7projectILi32EEviiPKfS1_Pf:
[----:B------:R-:W-:Y:S08]  /*0000*/  LDC R1, c[0x0][0x37c] ;  /* 0x0000df00ff017b82 */ /* 0x000ff00000000800 */
[----:B------:R-:W0:Y:S01]  /*0010*/  LDC R6, c[0x0][0x380] ;  /* 0x0000e000ff067b82 */ /* 0x000e220000000800 */
[----:B------:R-:W1:Y:S01]  /*0020*/  S2R R24, SR_TID.X ;  /* 0x0000000000187919 */ /* 0x000e620000002100 */
[----:B------:R-:W2:Y:S01]  /*0030*/  LDCU.64 UR8, c[0x0][0x358] ;  /* 0x00006b00ff0877ac */ /* 0x000ea20008000a00 */
[----:B------:R-:W-:Y:S01]  /*0040*/  MOV R7, 0x7fc00000 ;  /* 0x7fc0000000077802 */ /* 0x000fe20000000f00 */
[----:B------:R-:W3:Y:S04]  /*0050*/  S2R R16, SR_CTAID.Y ;  /* 0x0000000000107919 */ /* 0x000ee80000002600 */
[----:B------:R-:W4:Y:S01]  /*0060*/  S2UR UR4, SR_CTAID.X ;  /* 0x00000000000479c3 */ /* 0x000f220000002500 */
[----:B0-----:R-:W-:-:S04]  /*0070*/  IADD3 R0, PT, PT, R6, 0x3e, RZ ;  /* 0x0000003e06007810 */ /* 0x001fc80007ffe0ff */
[----:B------:R-:W-:Y:S01]  /*0080*/  ISETP.GE.U32.AND P0, PT, R0, 0x3f, PT ;  /* 0x0000003f0000780c */ /* 0x000fe20003f06070 */
[----:B----4-:R-:W-:Y:S01]  /*0090*/  IMAD R25, R6, UR4, RZ ;  /* 0x0000000406197c24 */ /* 0x010fe2000f8e02ff */
[----:B-1----:R-:W-:Y:S02]  /*00a0*/  LOP3.LUT R27, R24, 0x1f, RZ, 0xc0, !PT ;  /* 0x0000001f181b7812 */ /* 0x002fe400078ec0ff */
[----:B------:R-:W-:Y:S02]  /*00b0*/  SHF.R.U32.HI R24, RZ, 0x5, R24 ;  /* 0x00000005ff187819 */ /* 0x000fe40000011618 */
[----:B------:R-:W-:-:S07]  /*00c0*/  SHF.L.U32 R25, R25, 0x5, RZ ;  /* 0x0000000519197819 */ /* 0x000fce00000006ff */
[----:B--23--:R-:W-:Y:S05]  /*00d0*/  @!P0 BRA `(.L_x_0) ;  /* 0x0000000400788947 */ /* 0x00cfea0003800000 */
[----:B------:R-:W0:Y:S01]  /*00e0*/  LDC.64 R4, c[0x0][0x388] ;  /* 0x0000e200ff047b82 */ /* 0x000e220000000a00 */
[----:B------:R-:W1:Y:S01]  /*00f0*/  LDCU.64 UR4, c[0x0][0x390] ;  /* 0x00007200ff0477ac */ /* 0x000e620008000a00 */
[C---:B------:R-:W-:Y:S01]  /*0100*/  IMAD R2, R27.reuse, R6, R24 ;  /* 0x000000061b027224 */ /* 0x040fe200078e0218 */
[----:B------:R-:W-:Y:S02]  /*0110*/  IADD3 R6, PT, PT, R6, 0x1f, RZ ;  /* 0x0000001f06067810 */ /* 0x000fe40007ffe0ff */
[----:B------:R-:W-:Y:S01]  /*0120*/  SHF.L.U32 R23, R24, 0x2, RZ ;  /* 0x0000000218177819 */ /* 0x000fe200000006ff */
[----:B------:R-:W-:Y:S01]  /*0130*/  IMAD.WIDE.U32 R2, R2, 0x4, RZ ;  /* 0x0000000402027825 */ /* 0x000fe200078e00ff */
[----:B------:R-:W-:Y:S01]  /*0140*/  SHF.R.S32.HI R7, RZ, 0x1f, R6 ;  /* 0x0000001fff077819 */ /* 0x000fe20000011406 */
[----:B------:R-:W2:Y:S01]  /*0150*/  S2UR UR6, SR_CgaCtaId ;  /* 0x00000000000679c3 */ /* 0x000ea20000008800 */
[----:B------:R-:W-:Y:S02]  /*0160*/  SHF.L.U32 R22, R27, 0x7, RZ ;  /* 0x000000071b167819 */ /* 0x000fe400000006ff */
[----:B------:R-:W-:Y:S01]  /*0170*/  LEA.HI R7, R7, R6, RZ, 0x5 ;  /* 0x0000000607077211 */ /* 0x000fe200078f28ff */
[----:B------:R-:W-:Y:S01]  /*0180*/  IMAD.WIDE.U32 R2, R25, 0x4, R2 ;  /* 0x0000000419027825 */ /* 0x000fe200078e0002 */
[----:B------:R-:W-:-:S02]  /*0190*/  IADD3 R19, PT, PT, -R16, RZ, RZ ;  /* 0x000000ff10137210 */ /* 0x000fc40007ffe1ff */
[----:B------:R-:W-:Y:S02]  /*01a0*/  SHF.R.S32.HI R7, RZ, 0x5, R7 ;  /* 0x00000005ff077819 */ /* 0x000fe40000011407 */
[----:B------:R-:W-:Y:S02]  /*01b0*/  LOP3.LUT R21, R22, R23, RZ, 0xfc, !PT ;  /* 0x0000001716157212 */ /* 0x000fe400078efcff */
[----:B-1----:R-:W-:Y:S01]  /*01c0*/  IADD3 R0, P0, PT, R2, UR4, RZ ;  /* 0x0000000402007c10 */ /* 0x002fe2000ff1e0ff */
[----:B------:R-:W-:Y:S01]  /*01d0*/  UMOV UR4, 0x400 ;  /* 0x0000040000047882 */ /* 0x000fe20000000000 */
[----:B------:R-:W-:Y:S01]  /*01e0*/  VIMNMX.U32 R20, PT, PT, R7, 0x1, !PT ;  /* 0x0000000107147848 */ /* 0x000fe20007fe0000 */
[----:B------:R-:W-:Y:S01]  /*01f0*/  HFMA2 R7, -RZ, RZ, 0, 0 ;  /* 0x00000000ff077431 */ /* 0x000fe200000001ff */
[----:B------:R-:W-:Y:S01]  /*0200*/  IADD3.X R3, PT, PT, R3, UR5, RZ, P0, !PT ;  /* 0x0000000503037c10 */ /* 0x000fe200087fe4ff */
[----:B0-----:R-:W-:Y:S01]  /*0210*/  IMAD.WIDE.U32 R4, R24, 0x4, R4 ;  /* 0x0000000418047825 */ /* 0x001fe200078e0004 */
[----:B------:R-:W-:Y:S01]  /*0220*/  UIADD3 UR5, UPT, UPT, UR4, 0x80, URZ ;  /* 0x0000008004057890 */ /* 0x000fe2000fffe0ff */
[----:B------:R-:W-:-:S02]  /*0230*/  IADD3 R20, PT, PT, -R20, RZ, RZ ;  /* 0x000000ff14147210 */ /* 0x000fc40007ffe1ff */
[----:B------:R-:W-:Y:S02]  /*0240*/  MOV R28, R4 ;  /* 0x00000004001c7202 */ /* 0x000fe40000000f00 */
[----:B------:R-:W-:Y:S01]  /*0250*/  MOV R29, R5 ;  /* 0x00000005001d7202 */ /* 0x000fe20000000f00 */
[----:B--2---:R-:W-:Y:S02]  /*0260*/  ULEA UR4, UR6, UR4, 0x18 ;  /* 0x0000000406047291 */ /* 0x004fe4000f8ec0ff */
[----:B------:R-:W-:-:S12]  /*0270*/  ULEA UR5, UR6, UR5, 0x18 ;  /* 0x0000000506057291 */ /* 0x000fd8000f8ec0ff */
.L_x_1:
[----:B------:R-:W-:Y:S02]  /*0280*/  ISETP.NE.AND P1, PT, R27, RZ, PT ;  /* 0x000000ff1b00720c */ /* 0x000fe40003f25270 */
[----:B------:R-:W-:-:S06]  /*0290*/  MOV R2, R0 ;  /* 0x0000000000027202 */ /* 0x000fcc0000000f00 */
[----:B------:R0:W2:Y:S05]  /*02a0*/  LDG.E R2, desc[UR8][R2.64] ;  /* 0x0000000802027981 */ /* 0x0000aa000c1e1900 */
[----:B------:R-:W3:Y:S01]  /*02b0*/  @!P1 LDG.E R26, desc[UR8][R28.64] ;  /* 0x000000081c1a9981 */ /* 0x000ee2000c1e1900 */
[----:B------:R-:W-:-:S13]  /*02c0*/  ISETP.NE.AND P0, PT, R19, RZ, PT ;  /* 0x000000ff1300720c */ /* 0x000fda0003f05270 */
[----:B-----5:R1:W5:Y:S01]  /*02d0*/  @!P0 LDG.E R18, desc[UR8][R28.64] ;  /* 0x000000081c128981 */ /* 0x020362000c1e1900 */
[----:B------:R-:W-:Y:S02]  /*02e0*/  IADD3 R20, PT, PT, R20, 0x1, RZ ;  /* 0x0000000114147810 */ /* 0x000fe40007ffe0ff */
[----:B------:R-:W-:Y:S02]  /*02f0*/  IADD3 R0, P3, PT, R0, 0x80, RZ ;  /* 0x0000008000007810 */ /* 0x000fe40007f7e0ff */
[----:B------:R-:W-:Y:S02]  /*0300*/  IADD3 R19, PT, PT, R19, 0x1, RZ ;  /* 0x0000000113137810 */ /* 0x000fe40007ffe0ff */
[----:B0-----:R-:W-:Y:S02]  /*0310*/  IADD3.X R3, PT, PT, RZ, R3, RZ, P3, !PT ;  /* 0x00000003ff037210 */ /* 0x001fe40001ffe4ff */
[----:B-1----:R-:W-:-:S04]  /*0320*/  IADD3 R28, P2, PT, R28, 0x80, RZ ;  /* 0x000000801c1c7810 */ /* 0x002fc80007f5e0ff */
[----:B------:R-:W-:Y:S01]  /*0330*/  IADD3.X R29, PT, PT, RZ, R29, RZ, P2, !PT ;  /* 0x0000001dff1d7210 */ /* 0x000fe200017fe4ff */
[----:B--2---:R-:W-:Y:S01]  /*0340*/  STS [R21+UR5], R2 ;  /* 0x0000000215007988 */ /* 0x004fe20008000805 */
[----:B------:R-:W-:-:S03]  /*0350*/  @!P0 MOV R17, R2 ;  /* 0x0000000200118202 */ /* 0x000fc60000000f00 */
[----:B---3--:R-:W-:Y:S01]  /*0360*/  @!P1 STS [R23+UR4], R26 ;  /* 0x0000001a17009988 */ /* 0x008fe20008000804 */
[----:B------:R-:W-:Y:S01]  /*0370*/  BAR.SYNC.DEFER_BLOCKING 0x0 ;  /* 0x0000000000007b1d */ /* 0x000fe20000010000 */
[----:B------:R-:W-:-:S05]  /*0380*/  ISETP.NE.AND P1, PT, R20, RZ, PT ;  /* 0x000000ff1400720c */ /* 0x000fca0003f25270 */
[----:B------:R-:W-:Y:S04]  /*0390*/  LDS.128 R8, [R22+UR5] ;  /* 0x0000000516087984 */ /* 0x000fe80008000c00 */
[----:B------:R-:W0:Y:S02]  /*03a0*/  LDS.128 R12, [UR4] ;  /* 0x00000004ff0c7984 */ /* 0x000e240008000c00 */
[----:B0-----:R-:W-:Y:S02]  /*03b0*/  FFMA R8, R8, R12, R7 ;  /* 0x0000000c08087223 */ /* 0x001fe40000000007 */
[----:B------:R-:W-:Y:S02]  /*03c0*/  LDS.128 R4, [R22+UR5+0x10] ;  /* 0x0000100516047984 */ /* 0x000fe40008000c00 */
[----:B------:R-:W-:-:S04]  /*03d0*/  FFMA R9, R9, R13, R8 ;  /* 0x0000000d09097223 */ /* 0x000fc80000000008 */
[----:B------:R-:W-:-:S04]  /*03e0*/  FFMA R10, R10, R14, R9 ;  /* 0x0000000e0a0a7223 */ /* 0x000fc80000000009 */
[----:B------:R-:W-:Y:S02]  /*03f0*/  FFMA R11, R11, R15, R10 ;  /* 0x0000000f0b0b7223 */ /* 0x000fe4000000000a */
[----:B------:R-:W0:Y:S02]  /*0400*/  LDS.128 R12, [UR4+0x10] ;  /* 0x00001004ff0c7984 */ /* 0x000e240008000c00 */
        /* <DEDUP_REMOVED lines=36> */
[----:B0-----:R-:W-:-:S04]  /*0650*/  FFMA R4, R12, R4, R11 ;  /* 0x000000040c047223 */ /* 0x001fc8000000000b */
[----:B------:R-:W-:-:S04]  /*0660*/  FFMA R5, R13, R5, R4 ;  /* 0x000000050d057223 */ /* 0x000fc80000000004 */
[----:B------:R-:W-:-:S04]  /*0670*/  FFMA R6, R14, R6, R5 ;  /* 0x000000060e067223 */ /* 0x000fc80000000005 */
[----:B------:R-:W-:Y:S01]  /*0680*/  FFMA R7, R15, R7, R6 ;  /* 0x000000070f077223 */ /* 0x000fe20000000006 */
[----:B------:R-:W-:Y:S06]  /*0690*/  BAR.SYNC.DEFER_BLOCKING 0x0 ;  /* 0x0000000000007b1d */ /* 0x000fec0000010000 */
[----:B------:R-:W-:Y:S05]  /*06a0*/  @P1 BRA `(.L_x_1) ;  /* 0xfffffff800f41947 */ /* 0x000fea000383ffff */
[----:B-----5:R-:W-:-:S07]  /*06b0*/  FFMA R7, R7, -R17, R18 ;  /* 0x8000001107077223 */ /* 0x020fce0000000012 */
.L_x_0:
[----:B------:R-:W0:Y:S01]  /*06c0*/  LDCU UR6, c[0x0][0x380] ;  /* 0x00007000ff0677ac */ /* 0x000e220008000800 */
[----:B------:R-:W-:Y:S01]  /*06d0*/  LEA R16, R16, R25, 0x5 ;  /* 0x0000001910107211 */ /* 0x000fe200078e28ff */
[----:B------:R-:W1:Y:S01]  /*06e0*/  LDCU.64 UR4, c[0x0][0x398] ;  /* 0x00007300ff0477ac */ /* 0x000e620008000a00 */
[----:B0-----:R-:W-:-:S05]  /*06f0*/  IMAD R27, R27, UR6, R24 ;  /* 0x000000061b1b7c24 */ /* 0x001fca000f8e0218 */
[----:B------:R-:W-:-:S04]  /*0700*/  IADD3 R16, P0, PT, R27, R16, RZ ;  /* 0x000000101b107210 */ /* 0x000fc80007f1e0ff */
[----:B------:R-:W-:Y:S02]  /*0710*/  IADD3.X R3, PT, PT, RZ, RZ, RZ, P0, !PT ;  /* 0x000000ffff037210 */ /* 0x000fe400007fe4ff */
[----:B-1----:R-:W-:-:S04]  /*0720*/  LEA R2, P0, R16, UR4, 0x2 ;  /* 0x0000000410027c11 */ /* 0x002fc8000f8010ff */
[----:B------:R-:W-:-:S05]  /*0730*/  LEA.HI.X R3, R16, UR5, R3, 0x2, P0 ;  /* 0x0000000510037c11 */ /* 0x000fca00080f1403 */
[----:B------:R-:W-:Y:S01]  /*0740*/  STG.E desc[UR8][R2.64], R7 ;  /* 0x0000000702007986 */ /* 0x000fe2000c101908 */
[----:B------:R-:W-:Y:S05]  /*0750*/  EXIT ;  /* 0x000000000000794d */ /* 0x000fea0003800000 */
.L_x_2:
[----:B------:R-:W-:-:S00]  /*0760*/  BRA `(.L_x_2) ;  /* 0xfffffffc00fc7947 */ /* 0x000fc0000383ffff */
[----:B------:R-:W-:-:S00]  /*0770*/  NOP ;  /* 0x0000000000007918 */ /* 0x000fc00000000000 */
        /* <DEDUP_REMOVED lines=8> */
.L_x_3:


//--------------------- .nv.shared._Z7projectILi32EEviiPKfS1_Pf --------------------------
	.section	.nv.shared._Z7projectILi32EEviiPKfS1_Pf,"aw",@nobits
	.sectionflags	@""
	.align	4
.nv.shared._Z7projectILi32EEviiPKfS1_Pf:
	.zero		5248


//--------------------- .nv.shared.reserved.0     --------------------------
	.section	.nv.shared.reserved.0,"aw",@nobits
	.weak		__nv_reservedSMEM_offset_0_alias
	.size		__nv_reservedSMEM_offset_0_alias, 0, 64
	.other		__nv_reservedSMEM_offset_0_alias,@"STO_CUDA_RESERVED_SHARED STV_DEFAULT"
__nv_reservedSMEM_offset_0_alias:
	.zero		0
	.zero		64


//--------------------- .nv.constant0._Z7projectILi32EEviiPKfS1_Pf --------------------------
	.section	.nv.constant0._Z7projectILi32EEviiPKfS1_Pf,"a",@progbits
	.sectionflags	@""
	.align	4
.nv.constant0._Z7projectILi32EEviiPKfS1_Pf:
	.zero		928


//--------------------- SYMBOLS --------------------------

	.type		.nv.reservedSmem.offset0,@object
	.size		.nv.reservedSmem.offset0,0x4
	.type		.nv.reservedSmem.cap,@object
	.size		.nv.reservedSmem.cap,0x4
